//
// Generated by NVIDIA NVVM Compiler
//
// Compiler Build ID: CL-36424714
// Cuda compilation tools, release 13.0, V13.0.88
// Based on NVVM 20.0.0
//

.version 9.0
.target sm_100
.address_size 64

	// .globl	_Z5sgeemILj64ELj64ELj64ELj4ELj4ELj4EEvPfS0_S0_iii
// _ZZ5sgeemILj64ELj64ELj64ELj4ELj4ELj4EEvPfS0_S0_iiiE8a_shared has been demoted
// _ZZ5sgeemILj64ELj64ELj64ELj4ELj4ELj4EEvPfS0_S0_iiiE8b_shared has been demoted

.visible .entry _Z5sgeemILj64ELj64ELj64ELj4ELj4ELj4EEvPfS0_S0_iii(
	.param .u64 .ptr .align 1 _Z5sgeemILj64ELj64ELj64ELj4ELj4ELj4EEvPfS0_S0_iii_param_0,
	.param .u64 .ptr .align 1 _Z5sgeemILj64ELj64ELj64ELj4ELj4ELj4EEvPfS0_S0_iii_param_1,
	.param .u64 .ptr .align 1 _Z5sgeemILj64ELj64ELj64ELj4ELj4ELj4EEvPfS0_S0_iii_param_2,
	.param .u32 _Z5sgeemILj64ELj64ELj64ELj4ELj4ELj4EEvPfS0_S0_iii_param_3,
	.param .u32 _Z5sgeemILj64ELj64ELj64ELj4ELj4ELj4EEvPfS0_S0_iii_param_4,
	.param .u32 _Z5sgeemILj64ELj64ELj64ELj4ELj4ELj4EEvPfS0_S0_iii_param_5
)
{
	.reg .pred 	%p<4>;
	.reg .b32 	%r<61>;
	.reg .b32 	%f<179>;
	.reg .b64 	%rd<60>;
	// demoted variable
	.shared .align 4 .b8 _ZZ5sgeemILj64ELj64ELj64ELj4ELj4ELj4EEvPfS0_S0_iiiE8a_shared[16384];
	// demoted variable
	.shared .align 4 .b8 _ZZ5sgeemILj64ELj64ELj64ELj4ELj4ELj4EEvPfS0_S0_iiiE8b_shared[16384];
	ld.param.u64 	%rd5, [_Z5sgeemILj64ELj64ELj64ELj4ELj4ELj4EEvPfS0_S0_iii_param_0];
	ld.param.u64 	%rd6, [_Z5sgeemILj64ELj64ELj64ELj4ELj4ELj4EEvPfS0_S0_iii_param_1];
	ld.param.u32 	%r18, [_Z5sgeemILj64ELj64ELj64ELj4ELj4ELj4EEvPfS0_S0_iii_param_4];
	ld.param.u32 	%r19, [_Z5sgeemILj64ELj64ELj64ELj4ELj4ELj4EEvPfS0_S0_iii_param_5];
	mov.u32 	%r1, %tid.x;
	mov.u32 	%r2, %tid.y;
	mov.u32 	%r20, %ctaid.x;
	mov.u32 	%r21, %ctaid.y;
	shl.b32 	%r3, %r21, 6;
	shl.b32 	%r22, %r20, 6;
	cvt.u64.u32 	%rd1, %r22;
	setp.lt.s32 	%p1, %r19, 1;
	mov.f32 	%f147, 0f00000000;
	mov.f32 	%f148, %f147;
	mov.f32 	%f149, %f147;
	mov.f32 	%f150, %f147;
	mov.f32 	%f151, %f147;
	mov.f32 	%f152, %f147;
	mov.f32 	%f153, %f147;
	mov.f32 	%f154, %f147;
	mov.f32 	%f155, %f147;
	mov.f32 	%f156, %f147;
	mov.f32 	%f157, %f147;
	mov.f32 	%f158, %f147;
	mov.f32 	%f159, %f147;
	mov.f32 	%f160, %f147;
	mov.f32 	%f161, %f147;
	mov.f32 	%f162, %f147;
	@%p1 bra 	$L__BB0_5;
	cvta.to.global.u64 	%rd2, %rd5;
	cvta.to.global.u64 	%rd3, %rd6;
	mul.lo.s32 	%r24, %r19, %r3;
	cvt.u64.u32 	%rd4, %r24;
	shl.b32 	%r4, %r2, 2;
	shl.b32 	%r25, %r1, 4;
	mov.u32 	%r26, _ZZ5sgeemILj64ELj64ELj64ELj4ELj4ELj4EEvPfS0_S0_iiiE8b_shared;
	add.s32 	%r27, %r26, %r25;
	shl.b32 	%r28, %r2, 10;
	mov.u32 	%r29, _ZZ5sgeemILj64ELj64ELj64ELj4ELj4ELj4EEvPfS0_S0_iiiE8a_shared;
	add.s32 	%r30, %r29, %r28;
	add.s32 	%r5, %r30, %r25;
	mul.lo.s32 	%r6, %r4, %r19;
	add.s32 	%r7, %r27, %r28;
	mov.b32 	%r57, 0;
	mov.f32 	%f147, 0f00000000;
$L__BB0_2:
	shl.b32 	%r32, %r2, 10;
	mov.u32 	%r33, _ZZ5sgeemILj64ELj64ELj64ELj4ELj4ELj4EEvPfS0_S0_iiiE8a_shared;
	add.s32 	%r34, %r32, %r33;
	add.s32 	%r59, %r34, 512;
	shl.b32 	%r35, %r1, 4;
	mov.u32 	%r36, _ZZ5sgeemILj64ELj64ELj64ELj4ELj4ELj4EEvPfS0_S0_iiiE8b_shared;
	add.s32 	%r37, %r35, %r36;
	add.s32 	%r58, %r37, 256;
	shl.b32 	%r38, %r1, 2;
	add.s32 	%r39, %r57, %r38;
	add.s32 	%r40, %r39, %r6;
	cvt.u64.u32 	%rd8, %r40;
	add.s64 	%rd9, %rd8, %rd4;
	shl.b64 	%rd10, %rd9, 2;
	add.s64 	%rd11, %rd2, %rd10;
	ld.global.v4.f32 	{%f67, %f68, %f69, %f70}, [%rd11];
	st.shared.v4.f32 	[%r5], {%f67, %f68, %f69, %f70};
	add.s32 	%r41, %r40, %r19;
	cvt.u64.u32 	%rd12, %r41;
	add.s64 	%rd13, %rd12, %rd4;
	shl.b64 	%rd14, %rd13, 2;
	add.s64 	%rd15, %rd2, %rd14;
	ld.global.v4.f32 	{%f71, %f72, %f73, %f74}, [%rd15];
	st.shared.v4.f32 	[%r5+256], {%f71, %f72, %f73, %f74};
	add.s32 	%r42, %r41, %r19;
	cvt.u64.u32 	%rd16, %r42;
	add.s64 	%rd17, %rd16, %rd4;
	shl.b64 	%rd18, %rd17, 2;
	add.s64 	%rd19, %rd2, %rd18;
	ld.global.v4.f32 	{%f75, %f76, %f77, %f78}, [%rd19];
	st.shared.v4.f32 	[%r5+512], {%f75, %f76, %f77, %f78};
	add.s32 	%r43, %r42, %r19;
	cvt.u64.u32 	%rd20, %r43;
	add.s64 	%rd21, %rd20, %rd4;
	shl.b64 	%rd22, %rd21, 2;
	add.s64 	%rd23, %rd2, %rd22;
	ld.global.v4.f32 	{%f79, %f80, %f81, %f82}, [%rd23];
	st.shared.v4.f32 	[%r5+768], {%f79, %f80, %f81, %f82};
	add.s32 	%r44, %r4, %r57;
	mad.lo.s32 	%r45, %r44, %r18, %r38;
	cvt.u64.u32 	%rd24, %r45;
	add.s64 	%rd25, %rd24, %rd1;
	shl.b64 	%rd26, %rd25, 2;
	add.s64 	%rd27, %rd3, %rd26;
	ld.global.v4.f32 	{%f83, %f84, %f85, %f86}, [%rd27];
	st.shared.v4.f32 	[%r7], {%f83, %f84, %f85, %f86};
	add.s32 	%r46, %r45, %r18;
	cvt.u64.u32 	%rd28, %r46;
	add.s64 	%rd29, %rd28, %rd1;
	shl.b64 	%rd30, %rd29, 2;
	add.s64 	%rd31, %rd3, %rd30;
	ld.global.v4.f32 	{%f87, %f88, %f89, %f90}, [%rd31];
	st.shared.v4.f32 	[%r7+256], {%f87, %f88, %f89, %f90};
	add.s32 	%r47, %r46, %r18;
	cvt.u64.u32 	%rd32, %r47;
	add.s64 	%rd33, %rd32, %rd1;
	shl.b64 	%rd34, %rd33, 2;
	add.s64 	%rd35, %rd3, %rd34;
	ld.global.v4.f32 	{%f91, %f92, %f93, %f94}, [%rd35];
	st.shared.v4.f32 	[%r7+512], {%f91, %f92, %f93, %f94};
	add.s32 	%r48, %r47, %r18;
	cvt.u64.u32 	%rd36, %r48;
	add.s64 	%rd37, %rd36, %rd1;
	shl.b64 	%rd38, %rd37, 2;
	add.s64 	%rd39, %rd3, %rd38;
	ld.global.v4.f32 	{%f95, %f96, %f97, %f98}, [%rd39];
	st.shared.v4.f32 	[%r7+768], {%f95, %f96, %f97, %f98};
	bar.sync 	0;
	mov.b32 	%r60, 512;
$L__BB0_3:
	ld.shared.f32 	%f99, [%r59+-512];
	ld.shared.f32 	%f100, [%r59+-256];
	ld.shared.f32 	%f101, [%r59];
	ld.shared.f32 	%f102, [%r59+256];
	ld.shared.v4.f32 	{%f103, %f104, %f105, %f106}, [%r58+-256];
	fma.rn.f32 	%f107, %f99, %f103, %f162;
	fma.rn.f32 	%f108, %f99, %f104, %f161;
	fma.rn.f32 	%f109, %f99, %f105, %f160;
	fma.rn.f32 	%f110, %f99, %f106, %f159;
	fma.rn.f32 	%f111, %f100, %f103, %f158;
	fma.rn.f32 	%f112, %f100, %f104, %f157;
	fma.rn.f32 	%f113, %f100, %f105, %f156;
	fma.rn.f32 	%f114, %f100, %f106, %f155;
	fma.rn.f32 	%f115, %f101, %f103, %f154;
	fma.rn.f32 	%f116, %f101, %f104, %f153;
	fma.rn.f32 	%f117, %f101, %f105, %f152;
	fma.rn.f32 	%f118, %f101, %f106, %f151;
	fma.rn.f32 	%f119, %f102, %f103, %f150;
	fma.rn.f32 	%f120, %f102, %f104, %f149;
	fma.rn.f32 	%f121, %f102, %f105, %f148;
	fma.rn.f32 	%f122, %f102, %f106, %f147;
	ld.shared.f32 	%f123, [%r59+-508];
	ld.shared.f32 	%f124, [%r59+-252];
	ld.shared.f32 	%f125, [%r59+4];
	ld.shared.f32 	%f126, [%r59+260];
	ld.shared.v4.f32 	{%f127, %f128, %f129, %f130}, [%r58];
	fma.rn.f32 	%f162, %f123, %f127, %f107;
	fma.rn.f32 	%f161, %f123, %f128, %f108;
	fma.rn.f32 	%f160, %f123, %f129, %f109;
	fma.rn.f32 	%f159, %f123, %f130, %f110;
	fma.rn.f32 	%f158, %f124, %f127, %f111;
	fma.rn.f32 	%f157, %f124, %f128, %f112;
	fma.rn.f32 	%f156, %f124, %f129, %f113;
	fma.rn.f32 	%f155, %f124, %f130, %f114;
	fma.rn.f32 	%f154, %f125, %f127, %f115;
	fma.rn.f32 	%f153, %f125, %f128, %f116;
	fma.rn.f32 	%f152, %f125, %f129, %f117;
	fma.rn.f32 	%f151, %f125, %f130, %f118;
	fma.rn.f32 	%f150, %f126, %f127, %f119;
	fma.rn.f32 	%f149, %f126, %f128, %f120;
	fma.rn.f32 	%f148, %f126, %f129, %f121;
	fma.rn.f32 	%f147, %f126, %f130, %f122;
	add.s32 	%r60, %r60, 8;
	add.s32 	%r59, %r59, 8;
	add.s32 	%r58, %r58, 512;
	setp.ne.s32 	%p2, %r60, 768;
	@%p2 bra 	$L__BB0_3;
	bar.sync 	0;
	add.s32 	%r57, %r57, 64;
	setp.lt.s32 	%p3, %r57, %r19;
	@%p3 bra 	$L__BB0_2;
$L__BB0_5:
	ld.param.u64 	%rd59, [_Z5sgeemILj64ELj64ELj64ELj4ELj4ELj4EEvPfS0_S0_iii_param_2];
	mul.lo.s32 	%r49, %r18, %r3;
	cvt.u64.u32 	%rd40, %r49;
	add.s64 	%rd41, %rd40, %rd1;
	shl.b32 	%r50, %r1, 2;
	cvta.to.global.u64 	%rd42, %rd59;
	mul.lo.s32 	%r51, %r2, %r18;
	shl.b32 	%r52, %r51, 2;
	add.s32 	%r53, %r52, %r50;
	cvt.u64.u32 	%rd43, %r53;
	add.s64 	%rd44, %rd41, %rd43;
	shl.b64 	%rd45, %rd44, 2;
	add.s64 	%rd46, %rd42, %rd45;
	st.global.v4.f32 	[%rd46], {%f162, %f161, %f160, %f159};
	add.s32 	%r54, %r53, %r18;
	cvt.u64.u32 	%rd47, %r54;
	add.s64 	%rd48, %rd41, %rd47;
	shl.b64 	%rd49, %rd48, 2;
	add.s64 	%rd50, %rd42, %rd49;
	st.global.v4.f32 	[%rd50], {%f158, %f157, %f156, %f155};
	add.s32 	%r55, %r54, %r18;
	cvt.u64.u32 	%rd51, %r55;
	add.s64 	%rd52, %rd41, %rd51;
	shl.b64 	%rd53, %rd52, 2;
	add.s64 	%rd54, %rd42, %rd53;
	st.global.v4.f32 	[%rd54], {%f154, %f153, %f152, %f151};
	add.s32 	%r56, %r55, %r18;
	cvt.u64.u32 	%rd55, %r56;
	add.s64 	%rd56, %rd41, %rd55;
	shl.b64 	%rd57, %rd56, 2;
	add.s64 	%rd58, %rd42, %rd57;
	st.global.v4.f32 	[%rd58], {%f150, %f149, %f148, %f147};
	ret;

}


// ===== COMPILED SASS (sm_100) =====

	.target	sm_100

	.elftype	@"ET_EXEC"


//--------------------- .note.nv.tkinfo           --------------------------
	.section	.note.nv.tkinfo,"",@"SHT_NOTE"
	.sectionflags	@"SHF_NOTE_NV_TKINFO"
	.tkinfo
        /*0018*/ 	.word	0x00000002
        /*0030*/ 	.string	""
        /*0030*/ 	.string	"ptxas"
        /*0030*/ 	.string	"Cuda compilation tools, release 13.0, V13.0.88"
        /*0030*/ 	.string	"Build cuda_13.0.r13.0/compiler.36424714_0"
        /*0030*/ 	.string	"-arch sm_100 -m 64 "



//--------------------- .note.nv.cuinfo           --------------------------
	.section	.note.nv.cuinfo,"",@"SHT_NOTE"
	.sectionflags	@"SHF_NOTE_NV_CUINFO"
        /*0018*/ 	.short	0x0002
        /*001a*/ 	.short	0x0064
        /*001c*/ 	.short	0x0082
	.zero		2


//--------------------- .nv.info                  --------------------------
	.section	.nv.info,"",@"SHT_CUDA_INFO"
	.align	4


	//----- nvinfo : EIATTR_REGCOUNT
	.align		4
        /*0000*/ 	.byte	0x04, 0x2f
        /*0002*/ 	.short	(.L_1 - .L_0)
	.align		4
.L_0:
        /*0004*/ 	.word	index@(_Z5sgeemILj64ELj64ELj64ELj4ELj4ELj4EEvPfS0_S0_iii)
        /*0008*/ 	.word	0x0000003a


	//----- nvinfo : EIATTR_FRAME_SIZE
	.align		4
.L_1:
        /*000c*/ 	.byte	0x04, 0x11
        /*000e*/ 	.short	(.L_3 - .L_2)
	.align		4
.L_2:
        /*0010*/ 	.word	index@(_Z5sgeemILj64ELj64ELj64ELj4ELj4ELj4EEvPfS0_S0_iii)
        /*0014*/ 	.word	0x00000000


	//----- nvinfo : EIATTR_MIN_STACK_SIZE
	.align		4
.L_3:
        /*0018*/ 	.byte	0x04, 0x12
        /*001a*/ 	.short	(.L_5 - .L_4)
	.align		4
.L_4:
        /*001c*/ 	.word	index@(_Z5sgeemILj64ELj64ELj64ELj4ELj4ELj4EEvPfS0_S0_iii)
        /*0020*/ 	.word	0x00000000
.L_5:


//--------------------- .nv.compat                --------------------------
	.section	.nv.compat,"",@"SHT_CUDA_COMPAT_INFO"
	.align	4
        /*0000*/ 	.byte	0x02, 0x09, 0x00, 0x00, 0x02, 0x02, 0x01, 0x00, 0x02, 0x05, 0x05, 0x00, 0x03, 0x07, 0x01, 0x01
        /*0010*/ 	.byte	0x02, 0x03, 0x00, 0x00, 0x02, 0x06, 0x01, 0x00, 0x04, 0x0b, 0x08, 0x00, 0x09, 0x00, 0x00, 0x00
        /*0020*/ 	.byte	0x00, 0x00, 0x00, 0x00


//--------------------- .nv.info._Z5sgeemILj64ELj64ELj64ELj4ELj4ELj4EEvPfS0_S0_iii --------------------------
	.section	.nv.info._Z5sgeemILj64ELj64ELj64ELj4ELj4ELj4EEvPfS0_S0_iii,"",@"SHT_CUDA_INFO"
	.sectionflags	@""
	.align	4


	//----- nvinfo : EIATTR_CUDA_API_VERSION
	.align		4
        /*0000*/ 	.byte	0x04, 0x37
        /*0002*/ 	.short	(.L_7 - .L_6)
.L_6:
        /*0004*/ 	.word	0x00000082


	//----- nvinfo : EIATTR_KPARAM_INFO
	.align		4
.L_7:
        /*0008*/ 	.byte	0x04, 0x17
        /*000a*/ 	.short	(.L_9 - .L_8)
.L_8:
        /*000c*/ 	.word	0x00000000
        /*0010*/ 	.short	0x0005
        /*0012*/ 	.short	0x0020
        /*0014*/ 	.byte	0x00, 0xf0, 0x11, 0x00


	//----- nvinfo : EIATTR_KPARAM_INFO
	.align		4
.L_9:
        /*0018*/ 	.byte	0x04, 0x17
        /*001a*/ 	.short	(.L_11 - .L_10)
.L_10:
        /*001c*/ 	.word	0x00000000
        /*0020*/ 	.short	0x0004
        /*0022*/ 	.short	0x001c
        /*0024*/ 	.byte	0x00, 0xf0, 0x11, 0x00


	//----- nvinfo : EIATTR_KPARAM_INFO
	.align		4
.L_11:
        /*0028*/ 	.byte	0x04, 0x17
        /*002a*/ 	.short	(.L_13 - .L_12)
.L_12:
        /*002c*/ 	.word	0x00000000
        /*0030*/ 	.short	0x0003
        /*0032*/ 	.short	0x0018
        /*0034*/ 	.byte	0x00, 0xf0, 0x11, 0x00


	//----- nvinfo : EIATTR_KPARAM_INFO
	.align		4
.L_13:
        /*0038*/ 	.byte	0x04, 0x17
        /*003a*/ 	.short	(.L_15 - .L_14)
.L_14:
        /*003c*/ 	.word	0x00000000
        /*0040*/ 	.short	0x0002
        /*0042*/ 	.short	0x0010
        /*0044*/ 	.byte	0x00, 0xf5, 0x21, 0x00


	//----- nvinfo : EIATTR_KPARAM_INFO
	.align		4
.L_15:
        /*0048*/ 	.byte	0x04, 0x17
        /*004a*/ 	.short	(.L_17 - .L_16)
.L_16:
        /*004c*/ 	.word	0x00000000
        /*0050*/ 	.short	0x0001
        /*0052*/ 	.short	0x0008
        /*0054*/ 	.byte	0x00, 0xf5, 0x21, 0x00


	//----- nvinfo : EIATTR_KPARAM_INFO
	.align		4
.L_17:
        /*0058*/ 	.byte	0x04, 0x17
        /*005a*/ 	.short	(.L_19 - .L_18)
.L_18:
        /*005c*/ 	.word	0x00000000
        /*0060*/ 	.short	0x0000
        /*0062*/ 	.short	0x0000
        /*0064*/ 	.byte	0x00, 0xf5, 0x21, 0x00


	//----- nvinfo : EIATTR_SPARSE_MMA_MASK
	.align		4
.L_19:
        /*0068*/ 	.byte	0x03, 0x50
        /*006a*/ 	.short	0x0000


	//----- nvinfo : EIATTR_MAXREG_COUNT
	.align		4
        /*006c*/ 	.byte	0x03, 0x1b
        /*006e*/ 	.short	0x00ff


	//----- nvinfo : EIATTR_NUM_BARRIERS
	.align		4
        /*0070*/ 	.byte	0x02, 0x4c
        /*0072*/ 	.byte	0x01
	.zero		1


	//----- nvinfo : EIATTR_MERCURY_ISA_VERSION
	.align		4
        /*0074*/ 	.byte	0x03, 0x5f
        /*0076*/ 	.short	0x0101


	//----- nvinfo : EIATTR_VRC_CTA_INIT_COUNT
	.align		4
        /*0078*/ 	.byte	0x02, 0x4a
	.zero		1
	.zero		1


	//----- nvinfo : EIATTR_EXIT_INSTR_OFFSETS
	.align		4
        /*007c*/ 	.byte	0x04, 0x1c
        /*007e*/ 	.short	(.L_21 - .L_20)


	//   ....[0]....
.L_20:
        /*0080*/ 	.word	0x00001200


	//----- nvinfo : EIATTR_CBANK_PARAM_SIZE
	.align		4
.L_21:
        /*0084*/ 	.byte	0x03, 0x19
        /*0086*/ 	.short	0x0024


	//----- nvinfo : EIATTR_PARAM_CBANK
	.align		4
        /*0088*/ 	.byte	0x04, 0x0a
        /*008a*/ 	.short	(.L_23 - .L_22)
	.align		4
.L_22:
        /*008c*/ 	.word	index@(.nv.constant0._Z5sgeemILj64ELj64ELj64ELj4ELj4ELj4EEvPfS0_S0_iii)
        /*0090*/ 	.short	0x0380
        /*0092*/ 	.short	0x0024


	//----- nvinfo : EIATTR_SW_WAR
	.align		4
.L_23:
        /*0094*/ 	.byte	0x04, 0x36
        /*0096*/ 	.short	(.L_25 - .L_24)
.L_24:
        /*0098*/ 	.word	0x00000008
.L_25:


//--------------------- .nv.callgraph             --------------------------
	.section	.nv.callgraph,"",@"SHT_CUDA_CALLGRAPH"
	.align	4
	.sectionentsize	8
	.align		4
        /*0000*/ 	.word	0x00000000
	.align		4
        /*0004*/ 	.word	0xffffffff
	.align		4
        /*0008*/ 	.word	0x00000000
	.align		4
        /*000c*/ 	.word	0xfffffffe
	.align		4
        /*0010*/ 	.word	0x00000000
	.align		4
        /*0014*/ 	.word	0xfffffffd
	.align		4
        /*0018*/ 	.word	0x00000000
	.align		4
        /*001c*/ 	.word	0xfffffffc


//--------------------- .text._Z5sgeemILj64ELj64ELj64ELj4ELj4ELj4EEvPfS0_S0_iii --------------------------
	.section	.text._Z5sgeemILj64ELj64ELj64ELj4ELj4ELj4EEvPfS0_S0_iii,"ax",@progbits
	.align	128
        .global         _Z5sgeemILj64ELj64ELj64ELj4ELj4ELj4EEvPfS0_S0_iii
        .type           _Z5sgeemILj64ELj64ELj64ELj4ELj4ELj4EEvPfS0_S0_iii,@function
        .size           _Z5sgeemILj64ELj64ELj64ELj4ELj4ELj4EEvPfS0_S0_iii,(.L_x_4 - _Z5sgeemILj64ELj64ELj64ELj4ELj4ELj4EEvPfS0_S0_iii)
        .other          _Z5sgeemILj64ELj64ELj64ELj4ELj4ELj4EEvPfS0_S0_iii,@"STO_CUDA_ENTRY STV_DEFAULT"
_Z5sgeemILj64ELj64ELj64ELj4ELj4ELj4EEvPfS0_S0_iii:
.text._Z5sgeemILj64ELj64ELj64ELj4ELj4ELj4EEvPfS0_S0_iii:
[----:B------:R-:W-:Y:S01]  /*0000*/  LDC R1, c[0x0][0x37c] ;  /* 0x0000df00ff017b82 */ /* 0x000fe20000000800 */
[----:B------:R-:W0:Y:S07]  /*0010*/  LDCU UR10, c[0x0][0x3a0] ;  /* 0x00007400ff0a77ac */ /* 0x000e2e0008000800 */
[----:B------:R-:W1:Y:S01]  /*0020*/  S2UR UR5, SR_CTAID.Y ;  /* 0x00000000000579c3 */ /* 0x000e620000002600 */
[----:B------:R-:W2:Y:S01]  /*0030*/  S2R R3, SR_TID.X ;  /* 0x0000000000037919 */ /* 0x000ea20000002100 */
[----:B------:R-:W-:-:S02]  /*0040*/  CS2R R10, SRZ ;  /* 0x00000000000a7805 */ /* 0x000fc4000001ff00 */
[----:B------:R-:W-:Y:S02]  /*0050*/  CS2R R8, SRZ ;  /* 0x0000000000087805 */ /* 0x000fe4000001ff00 */
[----:B------:R-:W-:Y:S01]  /*0060*/  CS2R R18, SRZ ;  /* 0x0000000000127805 */ /* 0x000fe2000001ff00 */
[----:B------:R-:W3:Y:S01]  /*0070*/  S2R R0, SR_TID.Y ;  /* 0x0000000000007919 */ /* 0x000ee20000002200 */
[----:B------:R-:W-:Y:S02]  /*0080*/  CS2R R16, SRZ ;  /* 0x0000000000107805 */ /* 0x000fe4000001ff00 */
[----:B------:R-:W-:Y:S01]  /*0090*/  CS2R R14, SRZ ;  /* 0x00000000000e7805 */ /* 0x000fe2000001ff00 */
[----:B------:R-:W4:Y:S01]  /*00a0*/  S2UR UR6, SR_CTAID.X ;  /* 0x00000000000679c3 */ /* 0x000f220000002500 */
[----:B------:R-:W-:Y:S02]  /*00b0*/  CS2R R12, SRZ ;  /* 0x00000000000c7805 */ /* 0x000fe4000001ff00 */
[----:B------:R-:W-:-:S02]  /*00c0*/  CS2R R6, SRZ ;  /* 0x0000000000067805 */ /* 0x000fc4000001ff00 */
[----:B------:R-:W-:Y:S01]  /*00d0*/  CS2R R4, SRZ ;  /* 0x0000000000047805 */ /* 0x000fe2000001ff00 */
[----:B------:R-:W2:Y:S01]  /*00e0*/  LDCU.64 UR12, c[0x0][0x358] ;  /* 0x00006b00ff0c77ac */ /* 0x000ea20008000a00 */
[----:B0-----:R-:W-:Y:S02]  /*00f0*/  UISETP.GE.AND UP0, UPT, UR10, 0x1, UPT ;  /* 0x000000010a00788c */ /* 0x001fe4000bf06270 */
[----:B-1----:R-:W-:Y:S02]  /*0100*/  USHF.L.U32 UR5, UR5, 0x6, URZ ;  /* 0x0000000605057899 */ /* 0x002fe400080006ff */
[----:B----4-:R-:W-:-:S05]  /*0110*/  USHF.L.U32 UR6, UR6, 0x6, URZ ;  /* 0x0000000606067899 */ /* 0x010fca00080006ff */
[----:B--2---:R-:W-:Y:S07]  /*0120*/  BRA.U !UP0, `(.L_x_0) ;  /* 0x0000000d08bc7547 */ /* 0x004fee000b800000 */
[----:B------:R-:W0:Y:S01]  /*0130*/  S2UR UR9, SR_CgaCtaId ;  /* 0x00000000000979c3 */ /* 0x000e220000008800 */
[----:B------:R-:W-:Y:S01]  /*0140*/  UMOV UR4, 0x400 ;  /* 0x0000040000047882 */ /* 0x000fe20000000000 */
[----:B------:R-:W-:Y:S01]  /*0150*/  HFMA2 R11, -RZ, RZ, 0, 0 ;  /* 0x00000000ff0b7431 */ /* 0x000fe200000001ff */
[----:B------:R-:W-:Y:S01]  /*0160*/  UIADD3 UR7, UPT, UPT, UR4, 0x4000, URZ ;  /* 0x0000400004077890 */ /* 0x000fe2000fffe0ff */
[C---:B---3--:R-:W-:Y:S01]  /*0170*/  SHF.L.U32 R49, R0.reuse, 0x2, RZ ;  /* 0x0000000200317819 */ /* 0x048fe200000006ff */
[----:B0-----:R-:W-:Y:S02]  /*0180*/  ULEA UR8, UR9, UR4, 0x18 ;  /* 0x0000000409087291 */ /* 0x001fe4000f8ec0ff */
[----:B------:R-:W-:Y:S02]  /*0190*/  ULEA UR4, UR9, UR7, 0x18 ;  /* 0x0000000709047291 */ /* 0x000fe4000f8ec0ff */
[----:B------:R-:W-:Y:S02]  /*01a0*/  UIMAD UR7, UR5, UR10, URZ ;  /* 0x0000000a050772a4 */ /* 0x000fe4000f8e02ff */
[----:B------:R-:W-:-:S02]  /*01b0*/  LEA R48, R0, UR8, 0xa ;  /* 0x0000000800307c11 */ /* 0x000fc4000f8e50ff */
[C---:B------:R-:W-:Y:S01]  /*01c0*/  LEA R21, R3.reuse, UR4, 0x4 ;  /* 0x0000000403157c11 */ /* 0x040fe2000f8e20ff */
[----:B------:R-:W-:Y:S01]  /*01d0*/  UMOV UR4, URZ ;  /* 0x000000ff00047c82 */ /* 0x000fe20008000000 */
[----:B------:R-:W-:Y:S02]  /*01e0*/  LEA R48, R3, R48, 0x4 ;  /* 0x0000003003307211 */ /* 0x000fe400078e20ff */
[----:B------:R-:W-:-:S07]  /*01f0*/  LEA R2, R0, R21, 0xa ;  /* 0x0000001500027211 */ /* 0x000fce00078e50ff */
.L_x_2:
[----:B------:R-:W0:Y:S01]  /*0200*/  LDCU UR15, c[0x0][0x3a0] ;  /* 0x00007400ff0f77ac */ /* 0x000e220008000800 */
[----:B------:R-:W-:Y:S01]  /*0210*/  SHF.L.U32 R20, R3, 0x2, RZ ;  /* 0x0000000203147819 */ /* 0x000fe200000006ff */
[----:B------:R-:W1:Y:S03]  /*0220*/  LDCU.128 UR8, c[0x0][0x380] ;  /* 0x00007000ff0877ac */ /* 0x000e660008000c00 */
[----:B------:R-:W-:Y:S01]  /*0230*/  IADD3 R22, PT, PT, R20, UR4, RZ ;  /* 0x0000000414167c10 */ /* 0x000fe2000fffe0ff */
[----:B------:R-:W2:Y:S04]  /*0240*/  LDCU UR14, c[0x0][0x39c] ;  /* 0x00007380ff0e77ac */ /* 0x000ea80008000800 */
[----:B0-----:R-:W-:-:S05]  /*0250*/  IMAD R22, R49, UR15, R22 ;  /* 0x0000000f31167c24 */ /* 0x001fca000f8e0216 */
[----:B------:R-:W-:-:S04]  /*0260*/  IADD3 R21, P0, PT, R22, UR7, RZ ;  /* 0x0000000716157c10 */ /* 0x000fc8000ff1e0ff */
[----:B------:R-:W-:Y:S02]  /*0270*/  IADD3.X R24, PT, PT, RZ, RZ, RZ, P0, !PT ;  /* 0x000000ffff187210 */ /* 0x000fe400007fe4ff */
[----:B-1----:R-:W-:-:S04]  /*0280*/  LEA R52, P0, R21, UR8, 0x2 ;  /* 0x0000000815347c11 */ /* 0x002fc8000f8010ff */
[----:B------:R-:W-:Y:S02]  /*0290*/  LEA.HI.X R53, R21, UR9, R24, 0x2, P0 ;  /* 0x0000000915357c11 */ /* 0x000fe400080f1418 */
[----:B------:R-:W-:Y:S02]  /*02a0*/  IADD3 R21, PT, PT, R49, UR4, RZ ;  /* 0x0000000431157c10 */ /* 0x000fe4000fffe0ff */
[----:B------:R-:W-:Y:S02]  /*02b0*/  IADD3 R22, PT, PT, R22, UR15, RZ ;  /* 0x0000000f16167c10 */ /* 0x000fe4000fffe0ff */
[----:B------:R-:W3:Y:S01]  /*02c0*/  LDG.E.128 R52, desc[UR12][R52.64] ;  /* 0x0000000c34347981 */ /* 0x000ee2000c1e1d00 */
[----:B--2---:R-:W-:-:S05]  /*02d0*/  IMAD R21, R21, UR14, R20 ;  /* 0x0000000e15157c24 */ /* 0x004fca000f8e0214 */
[C---:B------:R-:W-:Y:S02]  /*02e0*/  IADD3 R24, P0, PT, R21.reuse, UR6, RZ ;  /* 0x0000000615187c10 */ /* 0x040fe4000ff1e0ff */
[----:B------:R-:W-:Y:S02]  /*02f0*/  IADD3 R23, PT, PT, R21, UR14, RZ ;  /* 0x0000000e15177c10 */ /* 0x000fe4000fffe0ff */
[----:B------:R-:W-:Y:S02]  /*0300*/  IADD3.X R21, PT, PT, RZ, RZ, RZ, P0, !PT ;  /* 0x000000ffff157210 */ /* 0x000fe400007fe4ff */
[C---:B------:R-:W-:Y:S02]  /*0310*/  LEA R20, P0, R24.reuse, UR10, 0x2 ;  /* 0x0000000a18147c11 */ /* 0x040fe4000f8010ff */
[----:B------:R-:W-:Y:S02]  /*0320*/  IADD3 R25, P1, PT, R23, UR6, RZ ;  /* 0x0000000617197c10 */ /* 0x000fe4000ff3e0ff */
[----:B------:R-:W-:-:S02]  /*0330*/  LEA.HI.X R21, R24, UR11, R21, 0x2, P0 ;  /* 0x0000000b18157c11 */ /* 0x000fc400080f1415 */
[C---:B------:R-:W-:Y:S02]  /*0340*/  IADD3 R27, P0, PT, R22.reuse, UR7, RZ ;  /* 0x00000007161b7c10 */ /* 0x040fe4000ff1e0ff */
[----:B------:R-:W-:Y:S02]  /*0350*/  IADD3.X R26, PT, PT, RZ, RZ, RZ, P1, !PT ;  /* 0x000000ffff1a7210 */ /* 0x000fe40000ffe4ff */
[----:B------:R-:W-:Y:S02]  /*0360*/  LEA R36, P1, R25, UR10, 0x2 ;  /* 0x0000000a19247c11 */ /* 0x000fe4000f8210ff */
[----:B------:R-:W-:Y:S02]  /*0370*/  IADD3 R23, PT, PT, R23, UR14, RZ ;  /* 0x0000000e17177c10 */ /* 0x000fe4000fffe0ff */
[----:B------:R-:W-:Y:S02]  /*0380*/  IADD3 R22, PT, PT, R22, UR15, RZ ;  /* 0x0000000f16167c10 */ /* 0x000fe4000fffe0ff */
[----:B------:R-:W-:-:S02]  /*0390*/  IADD3.X R28, PT, PT, RZ, RZ, RZ, P0, !PT ;  /* 0x000000ffff1c7210 */ /* 0x000fc400007fe4ff */
[----:B------:R-:W-:Y:S02]  /*03a0*/  LEA R24, P0, R27, UR8, 0x2 ;  /* 0x000000081b187c11 */ /* 0x000fe4000f8010ff */
[----:B------:R-:W-:Y:S02]  /*03b0*/  LEA.HI.X R37, R25, UR11, R26, 0x2, P1 ;  /* 0x0000000b19257c11 */ /* 0x000fe400088f141a */
[----:B------:R-:W-:Y:S02]  /*03c0*/  IADD3 R26, PT, PT, R23, UR14, RZ ;  /* 0x0000000e171a7c10 */ /* 0x000fe4000fffe0ff */
[C---:B------:R-:W-:Y:S02]  /*03d0*/  IADD3 R29, P4, PT, R22.reuse, UR7, RZ ;  /* 0x00000007161d7c10 */ /* 0x040fe4000ff9e0ff */
[----:B------:R-:W-:Y:S01]  /*03e0*/  IADD3 R22, PT, PT, R22, UR15, RZ ;  /* 0x0000000f16167c10 */ /* 0x000fe2000fffe0ff */
[----:B------:R-:W2:Y:S01]  /*03f0*/  LDG.E.128 R36, desc[UR12][R36.64] ;  /* 0x0000000c24247981 */ /* 0x000ea2000c1e1d00 */
[----:B------:R-:W-:-:S02]  /*0400*/  LEA.HI.X R25, R27, UR9, R28, 0x2, P0 ;  /* 0x000000091b197c11 */ /* 0x000fc400080f141c */
[----:B------:R-:W-:Y:S02]  /*0410*/  IADD3 R26, P0, PT, R26, UR6, RZ ;  /* 0x000000061a1a7c10 */ /* 0x000fe4000ff1e0ff */
[----:B------:R-:W-:Y:S02]  /*0420*/  IADD3 R27, P1, PT, R23, UR6, RZ ;  /* 0x00000006171b7c10 */ /* 0x000fe4000ff3e0ff */
[----:B------:R-:W-:Y:S02]  /*0430*/  IADD3 R22, P3, PT, R22, UR7, RZ ;  /* 0x0000000716167c10 */ /* 0x000fe4000ff7e0ff */
[----:B------:R-:W-:Y:S02]  /*0440*/  IADD3.X R34, PT, PT, RZ, RZ, RZ, P4, !PT ;  /* 0x000000ffff227210 */ /* 0x000fe400027fe4ff */
[----:B------:R-:W-:Y:S02]  /*0450*/  IADD3.X R23, PT, PT, RZ, RZ, RZ, P0, !PT ;  /* 0x000000ffff177210 */ /* 0x000fe400007fe4ff */
[----:B------:R-:W-:-:S02]  /*0460*/  IADD3.X R30, PT, PT, RZ, RZ, RZ, P1, !PT ;  /* 0x000000ffff1e7210 */ /* 0x000fc40000ffe4ff */
[----:B------:R-:W-:Y:S02]  /*0470*/  LEA R28, P4, R29, UR8, 0x2 ;  /* 0x000000081d1c7c11 */ /* 0x000fe4000f8810ff */
[----:B------:R-:W-:Y:S02]  /*0480*/  LEA R32, P0, R22, UR8, 0x2 ;  /* 0x0000000816207c11 */ /* 0x000fe4000f8010ff */
[----:B------:R-:W-:Y:S02]  /*0490*/  IADD3.X R31, PT, PT, RZ, RZ, RZ, P3, !PT ;  /* 0x000000ffff1f7210 */ /* 0x000fe40001ffe4ff */
[----:B------:R-:W-:Y:S02]  /*04a0*/  LEA R40, P1, R27, UR10, 0x2 ;  /* 0x0000000a1b287c11 */ /* 0x000fe4000f8210ff */
[----:B------:R-:W-:Y:S02]  /*04b0*/  LEA R44, P2, R26, UR10, 0x2 ;  /* 0x0000000a1a2c7c11 */ /* 0x000fe4000f8410ff */
[----:B------:R-:W-:-:S02]  /*04c0*/  LEA.HI.X R29, R29, UR9, R34, 0x2, P4 ;  /* 0x000000091d1d7c11 */ /* 0x000fc4000a0f1422 */
[----:B------:R-:W-:Y:S02]  /*04d0*/  LEA.HI.X R33, R22, UR9, R31, 0x2, P0 ;  /* 0x0000000916217c11 */ /* 0x000fe400080f141f */
[----:B------:R-:W-:Y:S02]  /*04e0*/  LEA.HI.X R41, R27, UR11, R30, 0x2, P1 ;  /* 0x0000000b1b297c11 */ /* 0x000fe400088f141e */
[----:B------:R-:W-:Y:S01]  /*04f0*/  LEA.HI.X R45, R26, UR11, R23, 0x2, P2 ;  /* 0x0000000b1a2d7c11 */ /* 0x000fe200090f1417 */
[----:B------:R-:W4:Y:S04]  /*0500*/  LDG.E.128 R28, desc[UR12][R28.64] ;  /* 0x0000000c1c1c7981 */ /* 0x000f28000c1e1d00 */
[----:B------:R-:W5:Y:S04]  /*0510*/  LDG.E.128 R24, desc[UR12][R24.64] ;  /* 0x0000000c18187981 */ /* 0x000f68000c1e1d00 */
[----:B------:R-:W2:Y:S04]  /*0520*/  LDG.E.128 R32, desc[UR12][R32.64] ;  /* 0x0000000c20207981 */ /* 0x000ea8000c1e1d00 */
[----:B------:R-:W2:Y:S04]  /*0530*/  LDG.E.128 R20, desc[UR12][R20.64] ;  /* 0x0000000c14147981 */ /* 0x000ea8000c1e1d00 */
[----:B------:R-:W2:Y:S04]  /*0540*/  LDG.E.128 R40, desc[UR12][R40.64] ;  /* 0x0000000c28287981 */ /* 0x000ea8000c1e1d00 */
[----:B------:R-:W2:Y:S01]  /*0550*/  LDG.E.128 R44, desc[UR12][R44.64] ;  /* 0x0000000c2c2c7981 */ /* 0x000ea2000c1e1d00 */
[----:B------:R-:W0:Y:S01]  /*0560*/  S2UR UR9, SR_CgaCtaId ;  /* 0x00000000000979c3 */ /* 0x000e220000008800 */
[----:B------:R-:W-:-:S02]  /*0570*/  UMOV UR8, 0x400 ;  /* 0x0000040000087882 */ /* 0x000fc40000000000 */
[----:B------:R-:W-:Y:S02]  /*0580*/  UIADD3 UR10, UPT, UPT, UR8, 0x4000, URZ ;  /* 0x00004000080a7890 */ /* 0x000fe4000fffe0ff */
[----:B------:R-:W-:-:S04]  /*0590*/  UIADD3 UR4, UPT, UPT, UR4, 0x40, URZ ;  /* 0x0000004004047890 */ /* 0x000fc8000fffe0ff */
[----:B------:R-:W-:Y:S02]  /*05a0*/  UISETP.GE.AND UP1, UPT, UR4, UR15, UPT ;  /* 0x0000000f0400728c */ /* 0x000fe4000bf26270 */
[----:B0-----:R-:W-:Y:S02]  /*05b0*/  ULEA UR8, UR9, UR8, 0x18 ;  /* 0x0000000809087291 */ /* 0x001fe4000f8ec0ff */
[----:B------:R-:W-:-:S04]  /*05c0*/  ULEA UR10, UR9, UR10, 0x18 ;  /* 0x0000000a090a7291 */ /* 0x000fc8000f8ec0ff */
[----:B------:R-:W-:Y:S01]  /*05d0*/  LEA R50, R0, UR8, 0xa ;  /* 0x0000000800327c11 */ /* 0x000fe2000f8e50ff */
[----:B------:R-:W-:-:S03]  /*05e0*/  UMOV UR8, 0x200 ;  /* 0x0000020000087882 */ /* 0x000fc60000000000 */
[----:B------:R-:W-:Y:S01]  /*05f0*/  IADD3 R50, PT, PT, R50, 0x200, RZ ;  /* 0x0000020032327810 */ /* 0x000fe20007ffe0ff */
[----:B---3--:R-:W-:Y:S04]  /*0600*/  STS.128 [R48], R52 ;  /* 0x0000003430007388 */ /* 0x008fe80000000c00 */
[----:B----4-:R-:W-:Y:S04]  /*0610*/  STS.128 [R48+0x200], R28 ;  /* 0x0002001c30007388 */ /* 0x010fe80000000c00 */
[----:B-----5:R-:W-:Y:S04]  /*0620*/  STS.128 [R48+0x100], R24 ;  /* 0x0001001830007388 */ /* 0x020fe80000000c00 */
[----:B--2---:R-:W-:Y:S04]  /*0630*/  STS.128 [R48+0x300], R32 ;  /* 0x0003002030007388 */ /* 0x004fe80000000c00 */
[----:B------:R0:W-:Y:S04]  /*0640*/  STS.128 [R2], R20 ;  /* 0x0000001402007388 */ /* 0x0001e80000000c00 */
[----:B------:R-:W-:Y:S04]  /*0650*/  STS.128 [R2+0x100], R36 ;  /* 0x0001002402007388 */ /* 0x000fe80000000c00 */
[----:B------:R-:W-:Y:S04]  /*0660*/  STS.128 [R2+0x200], R40 ;  /* 0x0002002802007388 */ /* 0x000fe80000000c00 */
[----:B------:R1:W-:Y:S01]  /*0670*/  STS.128 [R2+0x300], R44 ;  /* 0x0003002c02007388 */ /* 0x0003e20000000c00 */
[----:B0-----:R-:W-:-:S04]  /*0680*/  LEA R20, R3, UR10, 0x4 ;  /* 0x0000000a03147c11 */ /* 0x001fc8000f8e20ff */
[----:B-1----:R-:W-:Y:S01]  /*0690*/  IADD3 R44, PT, PT, R20, 0x100, RZ ;  /* 0x00000100142c7810 */ /* 0x002fe20007ffe0ff */
[----:B------:R-:W-:Y:S06]  /*06a0*/  BAR.SYNC.DEFER_BLOCKING 0x0 ;  /* 0x0000000000007b1d */ /* 0x000fec0000010000 */
.L_x_1:
[----:B------:R-:W-:Y:S01]  /*06b0*/  LDS.128 R28, [R50+-0x200] ;  /* 0xfffe0000321c7984 */ /* 0x000fe20000000c00 */
[----:B------:R-:W-:-:S03]  /*06c0*/  UIADD3 UR8, UPT, UPT, UR8, 0x20, URZ ;  /* 0x0000002008087890 */ /* 0x000fc6000fffe0ff */
[----:B------:R-:W0:Y:S01]  /*06d0*/  LDS.128 R40, [R44+-0x100] ;  /* 0xffff00002c287984 */ /* 0x000e220000000c00 */
[----:B------:R-:W-:-:S03]  /*06e0*/  UISETP.NE.AND UP0, UPT, UR8, 0x300, UPT ;  /* 0x000003000800788c */ /* 0x000fc6000bf05270 */
[----:B------:R-:W1:Y:S04]  /*06f0*/  LDS.128 R20, [R50+-0x100] ;  /* 0xffff000032147984 */ /* 0x000e680000000c00 */
[----:B------:R-:W2:Y:S04]  /*0700*/  LDS.128 R24, [R50] ;  /* 0x0000000032187984 */ /* 0x000ea80000000c00 */
[----:B------:R-:W3:Y:S04]  /*0710*/  LDS.128 R32, [R50+0x100] ;  /* 0x0001000032207984 */ /* 0x000ee80000000c00 */
[----:B------:R-:W4:Y:S01]  /*0720*/  LDS.128 R36, [R44] ;  /* 0x000000002c247984 */ /* 0x000f220000000c00 */
[C---:B0-----:R-:W-:Y:S01]  /*0730*/  FFMA R45, R28.reuse, R40, R4 ;  /* 0x000000281c2d7223 */ /* 0x041fe20000000004 */
[C---:B------:R-:W-:Y:S01]  /*0740*/  FFMA R46, R28.reuse, R41, R5 ;  /* 0x000000291c2e7223 */ /* 0x040fe20000000005 */
[C---:B------:R-:W-:Y:S01]  /*0750*/  FFMA R47, R28.reuse, R42, R6 ;  /* 0x0000002a1c2f7223 */ /* 0x040fe20000000006 */
[----:B------:R-:W-:Y:S01]  /*0760*/  FFMA R28, R28, R43, R7 ;  /* 0x0000002b1c1c7223 */ /* 0x000fe20000000007 */
[C---:B-1----:R-:W-:Y:S01]  /*0770*/  FFMA R51, R20.reuse, R40, R12 ;  /* 0x0000002814337223 */ /* 0x042fe2000000000c */
[C---:B------:R-:W-:Y:S01]  /*0780*/  FFMA R12, R20.reuse, R41, R13 ;  /* 0x00000029140c7223 */ /* 0x040fe2000000000d */
[----:B------:R-:W0:Y:S01]  /*0790*/  LDS.128 R4, [R44+0x100] ;  /* 0x000100002c047984 */ /* 0x000e220000000c00 */
[C---:B------:R-:W-:Y:S01]  /*07a0*/  FFMA R13, R20.reuse, R42, R14 ;  /* 0x0000002a140d7223 */ /* 0x040fe2000000000e */
[----:B------:R-:W-:Y:S01]  /*07b0*/  FFMA R20, R20, R43, R15 ;  /* 0x0000002b14147223 */ /* 0x000fe2000000000f */
[C---:B--2---:R-:W-:Y:S01]  /*07c0*/  FFMA R14, R24.reuse, R41, R17 ;  /* 0x00000029180e7223 */ /* 0x044fe20000000011 */
[C---:B------:R-:W-:Y:S01]  /*07d0*/  FFMA R15, R24.reuse, R40, R16 ;  /* 0x00000028180f7223 */ /* 0x040fe20000000010 */
[C---:B------:R-:W-:Y:S01]  /*07e0*/  FFMA R17, R24.reuse, R42, R18 ;  /* 0x0000002a18117223 */ /* 0x040fe20000000012 */
[----:B------:R-:W-:Y:S01]  /*07f0*/  FFMA R24, R24, R43, R19 ;  /* 0x0000002b18187223 */ /* 0x000fe20000000013 */
[C---:B---3--:R-:W-:Y:S01]  /*0800*/  FFMA R16, R32.reuse, R41, R9 ;  /* 0x0000002920107223 */ /* 0x048fe20000000009 */
[C---:B------:R-:W-:Y:S01]  /*0810*/  FFMA R19, R32.reuse, R40, R8 ;  /* 0x0000002820137223 */ /* 0x040fe20000000008 */
[C---:B------:R-:W-:Y:S01]  /*0820*/  FFMA R41, R32.reuse, R42, R10 ;  /* 0x0000002a20297223 */ /* 0x040fe2000000000a */
[----:B------:R-:W-:Y:S01]  /*0830*/  FFMA R32, R32, R43, R11 ;  /* 0x0000002b20207223 */ /* 0x000fe2000000000b */
[-C--:B----4-:R-:W-:Y:S01]  /*0840*/  FFMA R45, R36, R29.reuse, R45 ;  /* 0x0000001d242d7223 */ /* 0x090fe2000000002d */
[----:B------:R-:W1:Y:S01]  /*0850*/  LDS.128 R8, [R44+0x200] ;  /* 0x000200002c087984 */ /* 0x000e620000000c00 */
[-C--:B------:R-:W-:Y:S01]  /*0860*/  FFMA R46, R37, R29.reuse, R46 ;  /* 0x0000001d252e7223 */ /* 0x080fe2000000002e */
[-C--:B------:R-:W-:Y:S01]  /*0870*/  FFMA R47, R38, R29.reuse, R47 ;  /* 0x0000001d262f7223 */ /* 0x080fe2000000002f */
[----:B------:R-:W-:Y:S01]  /*0880*/  FFMA R28, R39, R29, R28 ;  /* 0x0000001d271c7223 */ /* 0x000fe2000000001c */
[-C--:B------:R-:W-:Y:S01]  /*0890*/  FFMA R51, R36, R21.reuse, R51 ;  /* 0x0000001524337223 */ /* 0x080fe20000000033 */
        /* <DEDUP_REMOVED lines=10> */
[----:B------:R-:W-:-:S02]  /*0940*/  FFMA R24, R39, R25, R24 ;  /* 0x0000001927187223 */ /* 0x000fc40000000018 */
[----:B------:R-:W-:Y:S01]  /*0950*/  LDS.128 R36, [R44+0x300] ;  /* 0x000300002c247984 */ /* 0x000fe20000000c00 */
[-C--:B0-----:R-:W-:Y:S01]  /*0960*/  FFMA R51, R4, R22.reuse, R51 ;  /* 0x0000001604337223 */ /* 0x081fe20000000033 */
[-C--:B------:R-:W-:Y:S01]  /*0970*/  FFMA R40, R5, R22.reuse, R12 ;  /* 0x0000001605287223 */ /* 0x080fe2000000000c */
[-C--:B------:R-:W-:Y:S01]  /*0980*/  FFMA R33, R6, R22.reuse, R29 ;  /* 0x0000001606217223 */ /* 0x080fe2000000001d */
[----:B------:R-:W-:Y:S01]  /*0990*/  FFMA R22, R7, R22, R18 ;  /* 0x0000001607167223 */ /* 0x000fe20000000012 */
[C---:B------:R-:W-:Y:S01]  /*09a0*/  FFMA R45, R4.reuse, R30, R45 ;  /* 0x0000001e042d7223 */ /* 0x040fe2000000002d */
[----:B------:R-:W0:Y:S01]  /*09b0*/  LDS.128 R16, [R50+-0x1f0] ;  /* 0xfffe100032107984 */ /* 0x000e220000000c00 */
[C---:B------:R-:W-:Y:S01]  /*09c0*/  FFMA R25, R4.reuse, R26, R15 ;  /* 0x0000001a04197223 */ /* 0x040fe2000000000f */
[----:B------:R-:W-:Y:S01]  /*09d0*/  FFMA R53, R4, R34, R21 ;  /* 0x0000002204357223 */ /* 0x000fe20000000015 */
[CC--:B------:R-:W-:Y:S01]  /*09e0*/  FFMA R42, R5.reuse, R26.reuse, R14 ;  /* 0x0000001a052a7223 */ /* 0x0c0fe2000000000e */
[C---:B------:R-:W-:Y:S01]  /*09f0*/  FFMA R43, R6.reuse, R26, R13 ;  /* 0x0000001a062b7223 */ /* 0x040fe2000000000d */
[-C--:B------:R-:W-:Y:S01]  /*0a00*/  FFMA R4, R5, R34.reuse, R20 ;  /* 0x0000002205047223 */ /* 0x080fe20000000014 */
[-C--:B------:R-:W-:Y:S01]  /*0a10*/  FFMA R41, R6, R34.reuse, R41 ;  /* 0x0000002206297223 */ /* 0x080fe20000000029 */
[----:B------:R-:W-:Y:S01]  /*0a20*/  FFMA R32, R7, R34, R32 ;  /* 0x0000002207207223 */ /* 0x000fe20000000020 */
[----:B------:R-:W2:Y:S01]  /*0a30*/  LDS.128 R12, [R50+-0xf0] ;  /* 0xffff1000320c7984 */ /* 0x000ea20000000c00 */
[-C--:B-1----:R-:W-:Y:S01]  /*0a40*/  FFMA R51, R8, R23.reuse, R51 ;  /* 0x0000001708337223 */ /* 0x082fe20000000033 */
[-C--:B------:R-:W-:Y:S01]  /*0a50*/  FFMA R52, R9, R23.reuse, R40 ;  /* 0x0000001709347223 */ /* 0x080fe20000000028 */
[-C--:B------:R-:W-:Y:S01]  /*0a60*/  FFMA R33, R10, R23.reuse, R33 ;  /* 0x000000170a217223 */ /* 0x080fe20000000021 */
[----:B------:R-:W-:Y:S01]  /*0a70*/  FFMA R34, R11, R23, R22 ;  /* 0x000000170b227223 */ /* 0x000fe20000000016 */
[-C--:B------:R-:W-:Y:S01]  /*0a80*/  FFMA R28, R7, R30.reuse, R28 ;  /* 0x0000001e071c7223 */ /* 0x080fe2000000001c */
[----:B------:R-:W1:Y:S01]  /*0a90*/  LDS.128 R20, [R50+0x110] ;  /* 0x0001100032147984 */ /* 0x000e620000000c00 */
[-C--:B------:R-:W-:Y:S01]  /*0aa0*/  FFMA R46, R5, R30.reuse, R46 ;  /* 0x0000001e052e7223 */ /* 0x080fe2000000002e */
[----:B------:R-:W-:Y:S01]  /*0ab0*/  FFMA R47, R6, R30, R47 ;  /* 0x0000001e062f7223 */ /* 0x000fe2000000002f */
[----:B------:R-:W-:Y:S01]  /*0ac0*/  FFMA R24, R7, R26, R24 ;  /* 0x0000001a07187223 */ /* 0x000fe20000000018 */
[-C--:B------:R-:W-:Y:S01]  /*0ad0*/  FFMA R45, R8, R31.reuse, R45 ;  /* 0x0000001f082d7223 */ /* 0x080fe2000000002d */
[-C--:B------:R-:W-:Y:S01]  /*0ae0*/  FFMA R46, R9, R31.reuse, R46 ;  /* 0x0000001f092e7223 */ /* 0x080fe2000000002e */
[-C--:B------:R-:W-:Y:S01]  /*0af0*/  FFMA R47, R10, R31.reuse, R47 ;  /* 0x0000001f0a2f7223 */ /* 0x080fe2000000002f */
[----:B------:R-:W-:Y:S01]  /*0b00*/  FFMA R26, R11, R31, R28 ;  /* 0x0000001f0b1a7223 */ /* 0x000fe2000000001c */
[C---:B------:R-:W-:Y:S01]  /*0b10*/  FFMA R40, R8.reuse, R27, R25 ;  /* 0x0000001b08287223 */ /* 0x040fe20000000019 */
[----:B------:R3:W4:Y:S01]  /*0b20*/  LDS.128 R28, [R50+0x10] ;  /* 0x00001000321c7984 */ /* 0x0007220000000c00 */
[-C--:B------:R-:W-:Y:S01]  /*0b30*/  FFMA R53, R8, R35.reuse, R53 ;  /* 0x0000002308357223 */ /* 0x080fe20000000035 */
[C---:B------:R-:W-:Y:S01]  /*0b40*/  FFMA R8, R9.reuse, R35, R4 ;  /* 0x0000002309087223 */ /* 0x040fe20000000004 */
[-C--:B------:R-:W-:Y:S01]  /*0b50*/  FFMA R42, R9, R27.reuse, R42 ;  /* 0x0000001b092a7223 */ /* 0x080fe2000000002a */
[----:B------:R-:W5:Y:S01]  /*0b60*/  LDS.128 R4, [R44+0x400] ;  /* 0x000400002c047984 */ /* 0x000f620000000c00 */
[CC--:B------:R-:W-:Y:S01]  /*0b70*/  FFMA R43, R10.reuse, R27.reuse, R43 ;  /* 0x0000001b0a2b7223 */ /* 0x0c0fe2000000002b */
[C---:B------:R-:W-:Y:S01]  /*0b80*/  FFMA R54, R11.reuse, R27, R24 ;  /* 0x0000001b0b367223 */ /* 0x040fe20000000018 */
[-C--:B------:R-:W-:Y:S01]  /*0b90*/  FFMA R41, R10, R35.reuse, R41 ;  /* 0x000000230a297223 */ /* 0x080fe20000000029 */
[----:B------:R-:W-:Y:S01]  /*0ba0*/  FFMA R32, R11, R35, R32 ;  /* 0x000000230b207223 */ /* 0x000fe20000000020 */
[----:B---3--:R-:W-:Y:S01]  /*0bb0*/  IADD3 R50, PT, PT, R50, 0x20, RZ ;  /* 0x0000002032327810 */ /* 0x008fe20007ffe0ff */
[C---:B0-----:R-:W-:Y:S01]  /*0bc0*/  FFMA R45, R16.reuse, R36, R45 ;  /* 0x00000024102d7223 */ /* 0x041fe2000000002d */
[C---:B------:R-:W-:Y:S01]  /*0bd0*/  FFMA R46, R16.reuse, R37, R46 ;  /* 0x00000025102e7223 */ /* 0x040fe2000000002e */
[C---:B------:R-:W-:Y:S01]  /*0be0*/  FFMA R47, R16.reuse, R38, R47 ;  /* 0x00000026102f7223 */ /* 0x040fe2000000002f */
[----:B------:R-:W-:-:S02]  /*0bf0*/  FFMA R16, R16, R39, R26 ;  /* 0x0000002710107223 */ /* 0x000fc4000000001a */
[----:B------:R-:W0:Y:S01]  /*0c00*/  LDS.128 R24, [R44+0x500] ;  /* 0x000500002c187984 */ /* 0x000e220000000c00 */
[C---:B--2---:R-:W-:Y:S01]  /*0c10*/  FFMA R51, R12.reuse, R36, R51 ;  /* 0x000000240c337223 */ /* 0x044fe20000000033 */
[C---:B------:R-:W-:Y:S01]  /*0c20*/  FFMA R52, R12.reuse, R37, R52 ;  /* 0x000000250c347223 */ /* 0x040fe20000000034 */
[C---:B------:R-:W-:Y:S01]  /*0c30*/  FFMA R33, R12.reuse, R38, R33 ;  /* 0x000000260c217223 */ /* 0x040fe20000000021 */
[----:B------:R-:W-:Y:S01]  /*0c40*/  FFMA R34, R12, R39, R34 ;  /* 0x000000270c227223 */ /* 0x000fe20000000022 */
[C---:B-1----:R-:W-:Y:S01]  /*0c50*/  FFMA R12, R20.reuse, R37, R8 ;  /* 0x00000025140c7223 */ /* 0x042fe20000000008 */
[C---:B------:R-:W-:Y:S01]  /*0c60*/  FFMA R53, R20.reuse, R36, R53 ;  /* 0x0000002414357223 */ /* 0x040fe20000000035 */
[----:B------:R1:W2:Y:S01]  /*0c70*/  LDS.128 R8, [R44+0x600] ;  /* 0x000600002c087984 */ /* 0x0002a20000000c00 */
[C---:B------:R-:W-:Y:S01]  /*0c80*/  FFMA R41, R20.reuse, R38, R41 ;  /* 0x0000002614297223 */ /* 0x040fe20000000029 */
[----:B------:R-:W-:Y:S01]  /*0c90*/  FFMA R32, R20, R39, R32 ;  /* 0x0000002714207223 */ /* 0x000fe20000000020 */
[C---:B----4-:R-:W-:Y:S01]  /*0ca0*/  FFMA R35, R28.reuse, R36, R40 ;  /* 0x000000241c237223 */ /* 0x050fe20000000028 */
[C---:B------:R-:W-:Y:S01]  /*0cb0*/  FFMA R42, R28.reuse, R37, R42 ;  /* 0x000000251c2a7223 */ /* 0x040fe2000000002a */
[C---:B------:R-:W-:Y:S01]  /*0cc0*/  FFMA R43, R28.reuse, R38, R43 ;  /* 0x000000261c2b7223 */ /* 0x040fe2000000002b */
[----:B------:R-:W-:Y:S01]  /*0cd0*/  FFMA R54, R28, R39, R54 ;  /* 0x000000271c367223 */ /* 0x000fe20000000036 */
[-C--:B-----5:R-:W-:Y:S01]  /*0ce0*/  FFMA R45, R4, R17.reuse, R45 ;  /* 0x00000011042d7223 */ /* 0x0a0fe2000000002d */
        /* <DEDUP_REMOVED lines=15> */
[----:B-1----:R-:W-:Y:S01]  /*0de0*/  IADD3 R44, PT, PT, R44, 0x800, RZ ;  /* 0x000008002c2c7810 */ /* 0x002fe20007ffe0ff */
[-C--:B0-----:R-:W-:Y:S01]  /*0df0*/  FFMA R45, R24, R18.reuse, R45 ;  /* 0x00000012182d7223 */ /* 0x081fe2000000002d */
        /* <DEDUP_REMOVED lines=15> */
[-C--:B--2---:R-:W-:Y:S01]  /*0ef0*/  FFMA R4, R8, R19.reuse, R45 ;  /* 0x0000001308047223 */ /* 0x084fe2000000002d */
        /* <DEDUP_REMOVED lines=15> */
[----:B------:R-:W-:Y:S06]  /*0ff0*/  BRA.U UP0, `(.L_x_1) ;  /* 0xfffffff500ac7547 */ /* 0x000fec000b83ffff */
[----:B------:R-:W-:Y:S06]  /*1000*/  BAR.SYNC.DEFER_BLOCKING 0x0 ;  /* 0x0000000000007b1d */ /* 0x000fec0000010000 */
[----:B------:R-:W-:Y:S05]  /*1010*/  BRA.U !UP1, `(.L_x_2) ;  /* 0xfffffff109787547 */ /* 0x000fea000b83ffff */
.L_x_0:
[----:B------:R-:W0:Y:S01]  /*1020*/  LDCU UR7, c[0x0][0x39c] ;  /* 0x00007380ff0777ac */ /* 0x000e220008000800 */
[----:B------:R-:W1:Y:S01]  /*1030*/  LDCU.64 UR8, c[0x0][0x390] ;  /* 0x00007200ff0877ac */ /* 0x000e620008000a00 */
[----:B0-----:R-:W-:Y:S02]  /*1040*/  UIMAD UR5, UR5, UR7, URZ ;  /* 0x00000007050572a4 */ /* 0x001fe4000f8e02ff */
[----:B---3--:R-:W-:Y:S02]  /*1050*/  IMAD R0, R0, UR7, R3 ;  /* 0x0000000700007c24 */ /* 0x008fe4000f8e0203 */
[----:B------:R-:W-:-:S03]  /*1060*/  UIADD3 UR6, UP0, UPT, UR5, UR6, URZ ;  /* 0x0000000605067290 */ /* 0x000fc6000ff1e0ff */
[----:B------:R-:W-:Y:S01]  /*1070*/  SHF.L.U32 R0, R0, 0x2, RZ ;  /* 0x0000000200007819 */ /* 0x000fe200000006ff */
[----:B------:R-:W-:-:S03]  /*1080*/  UIADD3.X UR4, UPT, UPT, URZ, URZ, URZ, UP0, !UPT ;  /* 0x000000ffff047290 */ /* 0x000fc600087fe4ff */
[C---:B------:R-:W-:Y:S02]  /*1090*/  IADD3 R3, P0, PT, R0.reuse, UR6, RZ ;  /* 0x0000000600037c10 */ /* 0x040fe4000ff1e0ff */
[----:B------:R-:W-:Y:S02]  /*10a0*/  IADD3 R0, PT, PT, R0, UR7, RZ ;  /* 0x0000000700007c10 */ /* 0x000fe4000fffe0ff */
[----:B------:R-:W-:Y:S02]  /*10b0*/  IADD3.X R22, PT, PT, RZ, UR4, RZ, P0, !PT ;  /* 0x00000004ff167c10 */ /* 0x000fe400087fe4ff */
[C---:B------:R-:W-:Y:S02]  /*10c0*/  IADD3 R20, PT, PT, R0.reuse, UR7, RZ ;  /* 0x0000000700147c10 */ /* 0x040fe4000fffe0ff */
[----:B-1----:R-:W-:Y:S02]  /*10d0*/  LEA R2, P0, R3, UR8, 0x2 ;  /* 0x0000000803027c11 */ /* 0x002fe4000f8010ff */
[----:B------:R-:W-:-:S02]  /*10e0*/  IADD3 R21, P1, PT, R0, UR6, RZ ;  /* 0x0000000600157c10 */ /* 0x000fc4000ff3e0ff */
[C---:B------:R-:W-:Y:S02]  /*10f0*/  IADD3 R0, PT, PT, R20.reuse, UR7, RZ ;  /* 0x0000000714007c10 */ /* 0x040fe4000fffe0ff */
[----:B------:R-:W-:Y:S02]  /*1100*/  LEA.HI.X R3, R3, UR9, R22, 0x2, P0 ;  /* 0x0000000903037c11 */ /* 0x000fe400080f1416 */
[----:B------:R-:W-:Y:S02]  /*1110*/  IADD3 R23, P2, PT, R20, UR6, RZ ;  /* 0x0000000614177c10 */ /* 0x000fe4000ff5e0ff */
[----:B------:R-:W-:Y:S01]  /*1120*/  IADD3.X R24, PT, PT, RZ, UR4, RZ, P1, !PT ;  /* 0x00000004ff187c10 */ /* 0x000fe20008ffe4ff */
[----:B------:R-:W-:Y:S01]  /*1130*/  STG.E.128 desc[UR12][R2.64], R4 ;  /* 0x0000000402007986 */ /* 0x000fe2000c101d0c */
[----:B------:R-:W-:Y:S02]  /*1140*/  LEA R20, P0, R21, UR8, 0x2 ;  /* 0x0000000815147c11 */ /* 0x000fe4000f8010ff */
[----:B------:R-:W-:-:S02]  /*1150*/  IADD3 R0, P3, PT, R0, UR6, RZ ;  /* 0x0000000600007c10 */ /* 0x000fc4000ff7e0ff */
[----:B------:R-:W-:Y:S02]  /*1160*/  IADD3.X R26, PT, PT, RZ, UR4, RZ, P2, !PT ;  /* 0x00000004ff1a7c10 */ /* 0x000fe400097fe4ff */
[----:B------:R-:W-:Y:S02]  /*1170*/  LEA R22, P1, R23, UR8, 0x2 ;  /* 0x0000000817167c11 */ /* 0x000fe4000f8210ff */
[----:B------:R-:W-:Y:S02]  /*1180*/  LEA.HI.X R21, R21, UR9, R24, 0x2, P0 ;  /* 0x0000000915157c11 */ /* 0x000fe400080f1418 */
[----:B------:R-:W-:Y:S02]  /*1190*/  IADD3.X R25, PT, PT, RZ, UR4, RZ, P3, !PT ;  /* 0x00000004ff197c10 */ /* 0x000fe40009ffe4ff */
[----:B------:R-:W-:Y:S01]  /*11a0*/  LEA R24, P0, R0, UR8, 0x2 ;  /* 0x0000000800187c11 */ /* 0x000fe2000f8010ff */
[----:B------:R-:W-:Y:S01]  /*11b0*/  STG.E.128 desc[UR12][R20.64], R12 ;  /* 0x0000000c14007986 */ /* 0x000fe2000c101d0c */
[----:B------:R-:W-:-:S02]  /*11c0*/  LEA.HI.X R23, R23, UR9, R26, 0x2, P1 ;  /* 0x0000000917177c11 */ /* 0x000fc400088f141a */
[----:B------:R-:W-:-:S03]  /*11d0*/  LEA.HI.X R25, R0, UR9, R25, 0x2, P0 ;  /* 0x0000000900197c11 */ /* 0x000fc600080f1419 */
[----:B------:R-:W-:Y:S04]  /*11e0*/  STG.E.128 desc[UR12][R22.64], R16 ;  /* 0x0000001016007986 */ /* 0x000fe8000c101d0c */
[----:B------:R-:W-:Y:S01]  /*11f0*/  STG.E.128 desc[UR12][R24.64], R8 ;  /* 0x0000000818007986 */ /* 0x000fe2000c101d0c */
[----:B------:R-:W-:Y:S05]  /*1200*/  EXIT ;  /* 0x000000000000794d */ /* 0x000fea0003800000 */
.L_x_3:
[----:B------:R-:W-:-:S00]  /*1210*/  BRA `(.L_x_3) ;  /* 0xfffffffc00fc7947 */ /* 0x000fc0000383ffff */
[----:B------:R-:W-:-:S00]  /*1220*/  NOP ;  /* 0x0000000000007918 */ /* 0x000fc00000000000 */
        /* <DEDUP_REMOVED lines=13> */
.L_x_4:


//--------------------- .nv.shared._Z5sgeemILj64ELj64ELj64ELj4ELj4ELj4EEvPfS0_S0_iii --------------------------
	.section	.nv.shared._Z5sgeemILj64ELj64ELj64ELj4ELj4ELj4EEvPfS0_S0_iii,"aw",@nobits
	.sectionflags	@""
	.align	4
.nv.shared._Z5sgeemILj64ELj64ELj64ELj4ELj4ELj4EEvPfS0_S0_iii:
	.zero		33792


//--------------------- .nv.shared.reserved.0     --------------------------
	.section	.nv.shared.reserved.0,"aw",@nobits
	.weak		__nv_reservedSMEM_offset_0_alias
	.size		__nv_reservedSMEM_offset_0_alias, 0, 64
	.other		__nv_reservedSMEM_offset_0_alias,@"STO_CUDA_RESERVED_SHARED STV_DEFAULT"
__nv_reservedSMEM_offset_0_alias:
	.zero		0
	.zero		64


//--------------------- .nv.constant0._Z5sgeemILj64ELj64ELj64ELj4ELj4ELj4EEvPfS0_S0_iii --------------------------
	.section	.nv.constant0._Z5sgeemILj64ELj64ELj64ELj4ELj4ELj4EEvPfS0_S0_iii,"a",@progbits
	.sectionflags	@""
	.align	4
.nv.constant0._Z5sgeemILj64ELj64ELj64ELj4ELj4ELj4EEvPfS0_S0_iii:
	.zero		932


//--------------------- SYMBOLS --------------------------

	.type		.nv.reservedSmem.offset0,@object
	.size		.nv.reservedSmem.offset0,0x4
	.type		.nv.reservedSmem.cap,@object
	.size		.nv.reservedSmem.cap,0x4
